	.headerflags	@"EF_CUDA_TEXMODE_UNIFIED EF_CUDA_64BIT_ADDRESS EF_CUDA_ACCELERATORS EF_CUDA_SM90 EF_CUDA_VIRTUAL_SM(EF_CUDA_SM90)"
	.elftype	@"ET_EXEC"


//--------------------- .nv.info                  --------------------------
	.section	.nv.info,"",@"SHT_CUDA_INFO"
	.align	4


	//----- nvinfo : EIATTR_REGCOUNT
	.align		4
        /*0000*/ 	.byte	0x04, 0x2f
        /*0002*/ 	.short	(.L_1 - .L_0)
	.align		4
.L_0:
        /*0004*/ 	.word	index@(triton_poi_fused_avg_pool2d_4)
        /*0008*/ 	.word	0x0000000c


	//----- nvinfo : EIATTR_MIN_STACK_SIZE
	.align		4
.L_1:
        /*000c*/ 	.byte	0x04, 0x12
        /*000e*/ 	.short	(.L_3 - .L_2)
	.align		4
.L_2:
        /*0010*/ 	.word	index@(triton_poi_fused_avg_pool2d_4)
        /*0014*/ 	.word	0x00000000


	//----- nvinfo : EIATTR_FRAME_SIZE
	.align		4
.L_3:
        /*0018*/ 	.byte	0x04, 0x11
        /*001a*/ 	.short	(.L_5 - .L_4)
	.align		4
.L_4:
        /*001c*/ 	.word	index@(triton_poi_fused_avg_pool2d_4)
        /*0020*/ 	.word	0x00000000


	//----- nvinfo : EIATTR_MIN_STACK_SIZE
	.align		4
.L_5:
        /*0024*/ 	.byte	0x04, 0x12
        /*0026*/ 	.short	(.L_7 - .L_6)
	.align		4
.L_6:
        /*0028*/ 	.word	index@(triton_poi_fused_avg_pool2d_4)
        /*002c*/ 	.word	0x00000000
.L_7:


//--------------------- .nv.info.triton_poi_fused_avg_pool2d_4 --------------------------
	.section	.nv.info.triton_poi_fused_avg_pool2d_4,"",@"SHT_CUDA_INFO"
	.sectionflags	@""
	.align	4


	//----- nvinfo : EIATTR_CUDA_API_VERSION
	.align		4
        /*0000*/ 	.byte	0x04, 0x37
        /*0002*/ 	.short	(.L_9 - .L_8)
.L_8:
        /*0004*/ 	.word	0x0000007c


	//----- nvinfo : EIATTR_KPARAM_INFO
	.align		4
.L_9:
        /*0008*/ 	.byte	0x04, 0x17
        /*000a*/ 	.short	(.L_11 - .L_10)
.L_10:
        /*000c*/ 	.word	0x00000000
        /*0010*/ 	.short	0x0002
        /*0012*/ 	.short	0x0010
        /*0014*/ 	.byte	0x00, 0xf0, 0x11, 0x00


	//----- nvinfo : EIATTR_KPARAM_INFO
	.align		4
.L_11:
        /*0018*/ 	.byte	0x04, 0x17
        /*001a*/ 	.short	(.L_13 - .L_12)
.L_12:
        /*001c*/ 	.word	0x00000000
        /*0020*/ 	.short	0x0001
        /*0022*/ 	.short	0x0008
        /*0024*/ 	.byte	0x00, 0xf4, 0x21, 0x00


	//----- nvinfo : EIATTR_KPARAM_INFO
	.align		4
.L_13:
        /*0028*/ 	.byte	0x04, 0x17
        /*002a*/ 	.short	(.L_15 - .L_14)
.L_14:
        /*002c*/ 	.word	0x00000000
        /*0030*/ 	.short	0x0000
        /*0032*/ 	.short	0x0000
        /*0034*/ 	.byte	0x00, 0xf4, 0x21, 0x00


	//----- nvinfo : EIATTR_SPARSE_MMA_MASK
	.align		4
.L_15:
        /*0038*/ 	.byte	0x03, 0x50
        /*003a*/ 	.short	0x0000


	//----- nvinfo : EIATTR_MAXREG_COUNT
	.align		4
        /*003c*/ 	.byte	0x03, 0x1b
        /*003e*/ 	.short	0x00ff


	//----- nvinfo : EIATTR_EXIT_INSTR_OFFSETS
	.align		4
        /*0040*/ 	.byte	0x04, 0x1c
        /*0042*/ 	.short	(.L_17 - .L_16)


	//   ....[0]....
.L_16:
        /*0044*/ 	.word	0x000001f0


	//----- nvinfo : EIATTR_REQNTID
	.align		4
.L_17:
        /*0048*/ 	.byte	0x04, 0x10
        /*004a*/ 	.short	(.L_19 - .L_18)
.L_18:
        /*004c*/ 	.word	0x00000080
        /*0050*/ 	.word	0x00000001
        /*0054*/ 	.word	0x00000001


	//----- nvinfo : EIATTR_CBANK_PARAM_SIZE
	.align		4
.L_19:
        /*0058*/ 	.byte	0x03, 0x19
        /*005a*/ 	.short	0x0014


	//----- nvinfo : EIATTR_PARAM_CBANK
	.align		4
        /*005c*/ 	.byte	0x04, 0x0a
        /*005e*/ 	.short	(.L_21 - .L_20)
	.align		4
.L_20:
        /*0060*/ 	.word	index@(.nv.constant0.triton_poi_fused_avg_pool2d_4)
        /*0064*/ 	.short	0x0210
        /*0066*/ 	.short	0x0014


	//----- nvinfo : EIATTR_SW_WAR
	.align		4
.L_21:
        /*0068*/ 	.byte	0x04, 0x36
        /*006a*/ 	.short	(.L_23 - .L_22)
.L_22:
        /*006c*/ 	.word	0x00000008
.L_23:


//--------------------- .nv.callgraph             --------------------------
	.section	.nv.callgraph,"",@"SHT_CUDA_CALLGRAPH"
	.align	4
	.sectionentsize	8
	.align		4
        /*0000*/ 	.word	0x00000000
	.align		4
        /*0004*/ 	.word	0xffffffff
	.align		4
        /*0008*/ 	.word	0x00000000
	.align		4
        /*000c*/ 	.word	0xfffffffe
	.align		4
        /*0010*/ 	.word	0x00000000
	.align		4
        /*0014*/ 	.word	0xfffffffd
	.align		4
        /*0018*/ 	.word	0x00000000
	.align		4
        /*001c*/ 	.word	0xfffffffc


//--------------------- .text.triton_poi_fused_avg_pool2d_4 --------------------------
	.section	.text.triton_poi_fused_avg_pool2d_4,"ax",@progbits
	.align	128
        .global         triton_poi_fused_avg_pool2d_4
        .type           triton_poi_fused_avg_pool2d_4,@function
        .size           triton_poi_fused_avg_pool2d_4,(.L_x_1 - triton_poi_fused_avg_pool2d_4)
        .other          triton_poi_fused_avg_pool2d_4,@"STO_CUDA_ENTRY STV_DEFAULT"
triton_poi_fused_avg_pool2d_4:
.text.triton_poi_fused_avg_pool2d_4:
[----:B------:R-:W-:Y:S01]  /*0000*/  LDC R1, c[0x0][0x28] ;  /* 0x00000a00ff017b82 */ /* 0x000fe20000000800 */
[----:B------:R-:W1:Y:S01]  /*0010*/  S2R R0, SR_TID.X ;  /* 0x0000000000007919 */ /* 0x000e620000002100 */
[----:B------:R-:W-:Y:S01]  /*0020*/  ULDC.64 UR4, c[0x0][0x208] ;  /* 0x0000820000047ab9 */ /* 0x000fe20000000a00 */
[----:B------:R-:W2:Y:S01]  /*0030*/  S2R R7, SR_CTAID.X ;  /* 0x0000000000077919 */ /* 0x000ea20000002500 */
[----:B-1----:R-:W-:Y:S02]  /*0040*/  LOP3.LUT R0, R0, 0x7f, RZ, 0xc0, !PT ;  /* 0x0000007f00007812 */ /* 0x002fe400078ec0ff */
[----:B--2---:R-:W-:-:S03]  /*0050*/  SHF.R.S32.HI R2, RZ, 0x18, R7 ;  /* 0x00000018ff027819 */ /* 0x004fc60000011407 */
[----:B------:R-:W-:Y:S01]  /*0060*/  IMAD R7, R7, 0x80, R0 ;  /* 0x0000008007077824 */ /* 0x000fe200078e0200 */
[----:B------:R-:W-:Y:S02]  /*0070*/  SGXT R0, R2, 0x1 ;  /* 0x000000010200781a */ /* 0x000fe40000000200 */
[----:B------:R-:W1:Y:S02]  /*0080*/  LDC.64 R2, c[0x0][0x210] ;  /* 0x00008400ff027b82 */ /* 0x000e640000000a00 */
[CC--:B------:R-:W-:Y:S02]  /*0090*/  LEA.HI R4, R0.reuse, R7.reuse, RZ, 0x5 ;  /* 0x0000000700047211 */ /* 0x0c0fe400078f28ff */
[CC--:B------:R-:W-:Y:S02]  /*00a0*/  LEA.HI R5, R0.reuse, R7.reuse, RZ, 0xd ;  /* 0x0000000700057211 */ /* 0x0c0fe400078f68ff */
[----:B------:R-:W-:Y:S02]  /*00b0*/  LEA.HI R6, R0, R7, RZ, 0x9 ;  /* 0x0000000700067211 */ /* 0x000fe400078f48ff */
[----:B------:R-:W-:-:S02]  /*00c0*/  SHF.R.S32.HI R0, RZ, 0x5, R4 ;  /* 0x00000005ff007819 */ /* 0x000fc40000011404 */
[----:B------:R-:W-:Y:S02]  /*00d0*/  LOP3.LUT R4, R4, 0xffffffe0, RZ, 0xc0, !PT ;  /* 0xffffffe004047812 */ /* 0x000fe400078ec0ff */
[----:B------:R-:W-:Y:S02]  /*00e0*/  SHF.R.S32.HI R6, RZ, 0x9, R6 ;  /* 0x00000009ff067819 */ /* 0x000fe40000011406 */
[----:B------:R-:W-:Y:S01]  /*00f0*/  LEA.HI R9, R0, R0, RZ, 0x4 ;  /* 0x0000000000097211 */ /* 0x000fe200078f20ff */
[----:B------:R-:W-:Y:S01]  /*0100*/  IMAD.IADD R4, R7, 0x1, -R4 ;  /* 0x0000000107047824 */ /* 0x000fe200078e0a04 */
[----:B------:R-:W-:Y:S02]  /*0110*/  SHF.R.S32.HI R5, RZ, 0xd, R5 ;  /* 0x0000000dff057819 */ /* 0x000fe40000011405 */
[----:B------:R-:W-:Y:S02]  /*0120*/  LEA.HI R8, R6, R6, RZ, 0x4 ;  /* 0x0000000606087211 */ /* 0x000fe400078f20ff */
[----:B------:R-:W-:Y:S01]  /*0130*/  LOP3.LUT R9, R9, 0x3fffff0, RZ, 0xc0, !PT ;  /* 0x03fffff009097812 */ /* 0x000fe200078ec0ff */
[----:B------:R-:W-:Y:S01]  /*0140*/  IMAD R4, R5, 0x7820, R4 ;  /* 0x0000782005047824 */ /* 0x000fe200078e0204 */
[----:B------:R-:W-:-:S03]  /*0150*/  LOP3.LUT R5, R8, 0x3fffff0, RZ, 0xc0, !PT ;  /* 0x03fffff008057812 */ /* 0x000fc600078ec0ff */
[----:B------:R-:W-:Y:S02]  /*0160*/  IMAD.IADD R9, R0, 0x1, -R9 ;  /* 0x0000000100097824 */ /* 0x000fe400078e0a09 */
[----:B------:R-:W-:Y:S02]  /*0170*/  IMAD.IADD R5, R6, 0x1, -R5 ;  /* 0x0000000106057824 */ /* 0x000fe400078e0a05 */
[----:B------:R-:W-:-:S04]  /*0180*/  IMAD R4, R9, 0x40, R4 ;  /* 0x0000004009047824 */ /* 0x000fc800078e0204 */
[----:B------:R-:W-:-:S04]  /*0190*/  IMAD R5, R5, 0x7c0, R4 ;  /* 0x000007c005057824 */ /* 0x000fc800078e0204 */
[----:B-1----:R-:W-:Y:S02]  /*01a0*/  IMAD.WIDE R2, R5, 0x4, R2 ;  /* 0x0000000405027825 */ /* 0x002fe400078e0202 */
[----:B------:R-:W1:Y:S04]  /*01b0*/  LDC.64 R4, c[0x0][0x218] ;  /* 0x00008600ff047b82 */ /* 0x000e680000000a00 */
[----:B------:R-:W2:Y:S01]  /*01c0*/  LDG.E R3, desc[UR4][R2.64] ;  /* 0x0000000402037981 */ /* 0x000ea2000c1e1900 */
[----:B-1----:R-:W-:-:S05]  /*01d0*/  IMAD.WIDE R4, R7, 0x4, R4 ;  /* 0x0000000407047825 */ /* 0x002fca00078e0204 */
[----:B--2---:R-:W-:Y:S01]  /*01e0*/  STG.E desc[UR4][R4.64], R3 ;  /* 0x0000000304007986 */ /* 0x004fe2000c101904 */
[----:B------:R-:W-:Y:S05]  /*01f0*/  EXIT ;  /* 0x000000000000794d */ /* 0x000fea0003800000 */
.L_x_0:
[----:B------:R-:W-:-:S00]  /*0200*/  BRA `(.L_x_0) ;  /* 0xfffffffc00fc7947 */ /* 0x000fc0000383ffff */
[----:B------:R-:W-:-:S00]  /*0210*/  NOP ;  /* 0x0000000000007918 */ /* 0x000fc00000000000 */
        /* <DEDUP_REMOVED lines=14> */
.L_x_1:


//--------------------- .nv.constant0.triton_poi_fused_avg_pool2d_4 --------------------------
	.section	.nv.constant0.triton_poi_fused_avg_pool2d_4,"a",@progbits
	.sectionflags	@""
	.align	4
.nv.constant0.triton_poi_fused_avg_pool2d_4:
	.zero		548
